	.headerflags	@"EF_CUDA_TEXMODE_UNIFIED EF_CUDA_64BIT_ADDRESS EF_CUDA_ACCELERATORS EF_CUDA_SM90 EF_CUDA_VIRTUAL_SM(EF_CUDA_SM90)"
	.elftype	@"ET_EXEC"


//--------------------- .nv.info                  --------------------------
	.section	.nv.info,"",@"SHT_CUDA_INFO"
	.align	4


	//----- nvinfo : EIATTR_REGCOUNT
	.align		4
        /*0000*/ 	.byte	0x04, 0x2f
        /*0002*/ 	.short	(.L_1 - .L_0)
	.align		4
.L_0:
        /*0004*/ 	.word	index@(triton_poi_fused_avg_pool2d_max_pool2d_with_indices_11)
        /*0008*/ 	.word	0x00000020


	//----- nvinfo : EIATTR_MIN_STACK_SIZE
	.align		4
.L_1:
        /*000c*/ 	.byte	0x04, 0x12
        /*000e*/ 	.short	(.L_3 - .L_2)
	.align		4
.L_2:
        /*0010*/ 	.word	index@(triton_poi_fused_avg_pool2d_max_pool2d_with_indices_11)
        /*0014*/ 	.word	0x00000000


	//----- nvinfo : EIATTR_FRAME_SIZE
	.align		4
.L_3:
        /*0018*/ 	.byte	0x04, 0x11
        /*001a*/ 	.short	(.L_5 - .L_4)
	.align		4
.L_4:
        /*001c*/ 	.word	index@(triton_poi_fused_avg_pool2d_max_pool2d_with_indices_11)
        /*0020*/ 	.word	0x00000000


	//----- nvinfo : EIATTR_MIN_STACK_SIZE
	.align		4
.L_5:
        /*0024*/ 	.byte	0x04, 0x12
        /*0026*/ 	.short	(.L_7 - .L_6)
	.align		4
.L_6:
        /*0028*/ 	.word	index@(triton_poi_fused_avg_pool2d_max_pool2d_with_indices_11)
        /*002c*/ 	.word	0x00000000
.L_7:


//--------------------- .nv.info.triton_poi_fused_avg_pool2d_max_pool2d_with_indices_11 --------------------------
	.section	.nv.info.triton_poi_fused_avg_pool2d_max_pool2d_with_indices_11,"",@"SHT_CUDA_INFO"
	.sectionflags	@""
	.align	4


	//----- nvinfo : EIATTR_CUDA_API_VERSION
	.align		4
        /*0000*/ 	.byte	0x04, 0x37
        /*0002*/ 	.short	(.L_9 - .L_8)
.L_8:
        /*0004*/ 	.word	0x0000007c


	//----- nvinfo : EIATTR_KPARAM_INFO
	.align		4
.L_9:
        /*0008*/ 	.byte	0x04, 0x17
        /*000a*/ 	.short	(.L_11 - .L_10)
.L_10:
        /*000c*/ 	.word	0x00000000
        /*0010*/ 	.short	0x0004
        /*0012*/ 	.short	0x0020
        /*0014*/ 	.byte	0x00, 0xf0, 0x11, 0x00


	//----- nvinfo : EIATTR_KPARAM_INFO
	.align		4
.L_11:
        /*0018*/ 	.byte	0x04, 0x17
        /*001a*/ 	.short	(.L_13 - .L_12)
.L_12:
        /*001c*/ 	.word	0x00000000
        /*0020*/ 	.short	0x0003
        /*0022*/ 	.short	0x0018
        /*0024*/ 	.byte	0x00, 0xf4, 0x21, 0x00


	//----- nvinfo : EIATTR_KPARAM_INFO
	.align		4
.L_13:
        /*0028*/ 	.byte	0x04, 0x17
        /*002a*/ 	.short	(.L_15 - .L_14)
.L_14:
        /*002c*/ 	.word	0x00000000
        /*0030*/ 	.short	0x0002
        /*0032*/ 	.short	0x0010
        /*0034*/ 	.byte	0x00, 0xf4, 0x21, 0x00


	//----- nvinfo : EIATTR_KPARAM_INFO
	.align		4
.L_15:
        /*0038*/ 	.byte	0x04, 0x17
        /*003a*/ 	.short	(.L_17 - .L_16)
.L_16:
        /*003c*/ 	.word	0x00000000
        /*0040*/ 	.short	0x0001
        /*0042*/ 	.short	0x0008
        /*0044*/ 	.byte	0x00, 0xf4, 0x21, 0x00


	//----- nvinfo : EIATTR_KPARAM_INFO
	.align		4
.L_17:
        /*0048*/ 	.byte	0x04, 0x17
        /*004a*/ 	.short	(.L_19 - .L_18)
.L_18:
        /*004c*/ 	.word	0x00000000
        /*0050*/ 	.short	0x0000
        /*0052*/ 	.short	0x0000
        /*0054*/ 	.byte	0x00, 0xf4, 0x21, 0x00


	//----- nvinfo : EIATTR_SPARSE_MMA_MASK
	.align		4
.L_19:
        /*0058*/ 	.byte	0x03, 0x50
        /*005a*/ 	.short	0x0000


	//----- nvinfo : EIATTR_MAXREG_COUNT
	.align		4
        /*005c*/ 	.byte	0x03, 0x1b
        /*005e*/ 	.short	0x00ff


	//----- nvinfo : EIATTR_EXIT_INSTR_OFFSETS
	.align		4
        /*0060*/ 	.byte	0x04, 0x1c
        /*0062*/ 	.short	(.L_21 - .L_20)


	//   ....[0]....
.L_20:
        /*0064*/ 	.word	0x00000cc0


	//   ....[1]....
        /*0068*/ 	.word	0x00000ce0


	//----- nvinfo : EIATTR_REQNTID
	.align		4
.L_21:
        /*006c*/ 	.byte	0x04, 0x10
        /*006e*/ 	.short	(.L_23 - .L_22)
.L_22:
        /*0070*/ 	.word	0x00000080
        /*0074*/ 	.word	0x00000001
        /*0078*/ 	.word	0x00000001


	//----- nvinfo : EIATTR_CBANK_PARAM_SIZE
	.align		4
.L_23:
        /*007c*/ 	.byte	0x03, 0x19
        /*007e*/ 	.short	0x0024


	//----- nvinfo : EIATTR_PARAM_CBANK
	.align		4
        /*0080*/ 	.byte	0x04, 0x0a
        /*0082*/ 	.short	(.L_25 - .L_24)
	.align		4
.L_24:
        /*0084*/ 	.word	index@(.nv.constant0.triton_poi_fused_avg_pool2d_max_pool2d_with_indices_11)
        /*0088*/ 	.short	0x0210
        /*008a*/ 	.short	0x0024


	//----- nvinfo : EIATTR_SW_WAR
	.align		4
.L_25:
        /*008c*/ 	.byte	0x04, 0x36
        /*008e*/ 	.short	(.L_27 - .L_26)
.L_26:
        /*0090*/ 	.word	0x00000008
.L_27:


//--------------------- .nv.callgraph             --------------------------
	.section	.nv.callgraph,"",@"SHT_CUDA_CALLGRAPH"
	.align	4
	.sectionentsize	8
	.align		4
        /*0000*/ 	.word	0x00000000
	.align		4
        /*0004*/ 	.word	0xffffffff
	.align		4
        /*0008*/ 	.word	0x00000000
	.align		4
        /*000c*/ 	.word	0xfffffffe
	.align		4
        /*0010*/ 	.word	0x00000000
	.align		4
        /*0014*/ 	.word	0xfffffffd
	.align		4
        /*0018*/ 	.word	0x00000000
	.align		4
        /*001c*/ 	.word	0xfffffffc


//--------------------- .text.triton_poi_fused_avg_pool2d_max_pool2d_with_indices_11 --------------------------
	.section	.text.triton_poi_fused_avg_pool2d_max_pool2d_with_indices_11,"ax",@progbits
	.align	128
        .global         triton_poi_fused_avg_pool2d_max_pool2d_with_indices_11
        .type           triton_poi_fused_avg_pool2d_max_pool2d_with_indices_11,@function
        .size           triton_poi_fused_avg_pool2d_max_pool2d_with_indices_11,(.L_x_1 - triton_poi_fused_avg_pool2d_max_pool2d_with_indices_11)
        .other          triton_poi_fused_avg_pool2d_max_pool2d_with_indices_11,@"STO_CUDA_ENTRY STV_DEFAULT"
triton_poi_fused_avg_pool2d_max_pool2d_with_indices_11:
.text.triton_poi_fused_avg_pool2d_max_pool2d_with_indices_11:
[----:B------:R-:W0:Y:S01]  /*0000*/  LDC R1, c[0x0][0x28] ;  /* 0x00000a00ff017b82 */ /* 0x000e220000000800 */
[----:B------:R-:W1:Y:S01]  /*0010*/  S2R R17, SR_TID.X ;  /* 0x0000000000117919 */ /* 0x000e620000002100 */
[----:B------:R-:W-:Y:S01]  /*0020*/  IMAD.MOV.U32 R14, RZ, RZ, RZ ;  /* 0x000000ffff0e7224 */ /* 0x000fe200078e00ff */
[----:B------:R-:W-:Y:S01]  /*0030*/  CS2R R22, SRZ ;  /* 0x0000000000167805 */ /* 0x000fe2000001ff00 */
[----:B------:R-:W-:Y:S01]  /*0040*/  ULDC.64 UR4, c[0x0][0x208] ;  /* 0x0000820000047ab9 */ /* 0x000fe20000000a00 */
[----:B------:R-:W2:Y:S01]  /*0050*/  S2R R0, SR_CTAID.X ;  /* 0x0000000000007919 */ /* 0x000ea20000002500 */
[----:B------:R-:W-:Y:S01]  /*0060*/  IMAD.MOV.U32 R16, RZ, RZ, RZ ;  /* 0x000000ffff107224 */ /* 0x000fe200078e00ff */
[----:B------:R-:W-:Y:S01]  /*0070*/  CS2R R18, SRZ ;  /* 0x0000000000127805 */ /* 0x000fe2000001ff00 */
[----:B------:R-:W-:Y:S01]  /*0080*/  IMAD.MOV.U32 R11, RZ, RZ, RZ ;  /* 0x000000ffff0b7224 */ /* 0x000fe200078e00ff */
[----:B------:R-:W-:Y:S02]  /*0090*/  CS2R R24, SRZ ;  /* 0x0000000000187805 */ /* 0x000fe4000001ff00 */
[----:B------:R-:W-:Y:S01]  /*00a0*/  CS2R R28, SRZ ;  /* 0x00000000001c7805 */ /* 0x000fe2000001ff00 */
[----:B------:R-:W-:Y:S01]  /*00b0*/  IMAD.MOV.U32 R27, RZ, RZ, RZ ;  /* 0x000000ffff1b7224 */ /* 0x000fe200078e00ff */
[----:B------:R-:W-:Y:S01]  /*00c0*/  ULDC.64 UR6, c[0x0][0x220] ;  /* 0x0000880000067ab9 */ /* 0x000fe20000000a00 */
[----:B-1----:R-:W-:-:S05]  /*00d0*/  LOP3.LUT R17, R17, 0x7f, RZ, 0xc0, !PT ;  /* 0x0000007f11117812 */ /* 0x002fca00078ec0ff */
[----:B--2---:R-:W-:-:S04]  /*00e0*/  IMAD R17, R0, 0x80, R17 ;  /* 0x0000008000117824 */ /* 0x004fc800078e0211 */
[----:B------:R-:W-:-:S04]  /*00f0*/  IMAD.HI R0, R17, 0x3e0f83e1, RZ ;  /* 0x3e0f83e111007827 */ /* 0x000fc800078e02ff */
[----:B------:R-:W-:Y:S01]  /*0100*/  IMAD.HI R10, R17, 0x3c2e1347, RZ ;  /* 0x3c2e1347110a7827 */ /* 0x000fe200078e02ff */
[----:B------:R-:W-:-:S04]  /*0110*/  SHF.R.U32.HI R3, RZ, 0x1f, R0 ;  /* 0x0000001fff037819 */ /* 0x000fc80000011600 */
[----:B------:R-:W-:Y:S02]  /*0120*/  LEA.HI.SX32 R0, R0, R3, 0x1d ;  /* 0x0000000300007211 */ /* 0x000fe400078feaff */
[----:B------:R-:W-:-:S03]  /*0130*/  SHF.R.U32.HI R5, RZ, 0x1f, R10 ;  /* 0x0000001fff057819 */ /* 0x000fc6000001160a */
[----:B------:R-:W-:Y:S01]  /*0140*/  IMAD.HI R2, R0, 0x3e0f83e1, RZ ;  /* 0x3e0f83e100027827 */ /* 0x000fe200078e02ff */
[----:B------:R-:W-:-:S03]  /*0150*/  LEA.HI.SX32 R10, R10, R5, 0x18 ;  /* 0x000000050a0a7211 */ /* 0x000fc600078fc2ff */
[----:B------:R-:W-:Y:S01]  /*0160*/  IMAD R6, R0, -0x21, R17 ;  /* 0xffffffdf00067824 */ /* 0x000fe200078e0211 */
[----:B------:R-:W-:Y:S01]  /*0170*/  SHF.R.U32.HI R3, RZ, 0x1f, R2 ;  /* 0x0000001fff037819 */ /* 0x000fe20000011602 */
[----:B------:R-:W-:-:S03]  /*0180*/  IMAD R4, R10, 0x10a0, RZ ;  /* 0x000010a00a047824 */ /* 0x000fc600078e02ff */
[----:B------:R-:W-:Y:S02]  /*0190*/  LEA.HI.SX32 R7, R2, R3, 0x1d ;  /* 0x0000000302077211 */ /* 0x000fe400078feaff */
[----:B------:R-:W1:Y:S03]  /*01a0*/  LDC.64 R2, c[0x0][0x210] ;  /* 0x00008400ff027b82 */ /* 0x000e660000000a00 */
[----:B------:R-:W-:-:S04]  /*01b0*/  IMAD R7, R7, -0x21, R0 ;  /* 0xffffffdf07077824 */ /* 0x000fc800078e0200 */
[C---:B------:R-:W-:Y:S01]  /*01c0*/  IMAD R5, R7.reuse, 0x82, R4 ;  /* 0x0000008207057824 */ /* 0x040fe200078e0204 */
[----:B------:R-:W-:-:S03]  /*01d0*/  ISETP.GT.AND P4, PT, R7, RZ, PT ;  /* 0x000000ff0700720c */ /* 0x000fc60003f84270 */
[C---:B------:R-:W-:Y:S01]  /*01e0*/  IMAD R21, R6.reuse, 0x2, R5 ;  /* 0x0000000206157824 */ /* 0x040fe200078e0205 */
[C---:B------:R-:W-:Y:S02]  /*01f0*/  ISETP.GT.AND P3, PT, R6.reuse, RZ, P4 ;  /* 0x000000ff0600720c */ /* 0x040fe40002764270 */
[----:B------:R-:W-:Y:S01]  /*0200*/  ISETP.GT.AND P6, PT, R6, -0x1, P4 ;  /* 0xffffffff0600780c */ /* 0x000fe200027c4270 */
[----:B------:R-:W-:Y:S01]  /*0210*/  VIADD R9, R21, 0xffffffbe ;  /* 0xffffffbe15097836 */ /* 0x000fe20000000000 */
[----:B------:R-:W-:Y:S01]  /*0220*/  ISETP.LT.AND P3, PT, R17, 0x4410, P3 ;  /* 0x000044101100780c */ /* 0x000fe20001f61270 */
[----:B------:R-:W-:Y:S01]  /*0230*/  VIADD R13, R21, 0xffffffbf ;  /* 0xffffffbf150d7836 */ /* 0x000fe20000000000 */
[----:B------:R-:W-:Y:S01]  /*0240*/  ISETP.LT.AND P6, PT, R17, 0x4410, P6 ;  /* 0x000044101100780c */ /* 0x000fe200037c1270 */
[----:B-1----:R-:W-:-:S04]  /*0250*/  IMAD.WIDE R8, R9, 0x4, R2 ;  /* 0x0000000409087825 */ /* 0x002fc800078e0202 */
[----:B------:R-:W-:-:S06]  /*0260*/  IMAD.WIDE R12, R13, 0x4, R2 ;  /* 0x000000040d0c7825 */ /* 0x000fcc00078e0202 */
[----:B------:R-:W2:Y:S04]  /*0270*/  @P3 LDG.E.EL R14, desc[UR4][R8.64] ;  /* 0x00000004080e3981 */ /* 0x000ea8000c2e1900 */
[----:B------:R1:W3:Y:S04]  /*0280*/  @P3 LDG.E.EL R23, desc[UR4][R8.64] ;  /* 0x0000000408173981 */ /* 0x0002e8000c2e1900 */
[----:B------:R-:W4:Y:S04]  /*0290*/  @P6 LDG.E.EL R16, desc[UR4][R12.64] ;  /* 0x000000040c106981 */ /* 0x000f28000c2e1900 */
[----:B------:R4:W5:Y:S01]  /*02a0*/  @P6 LDG.E.EL R19, desc[UR4][R12.64] ;  /* 0x000000040c136981 */ /* 0x000962000c2e1900 */
[C---:B------:R-:W-:Y:S01]  /*02b0*/  IMAD.SHL.U32 R4, R6.reuse, 0x2, RZ ;  /* 0x0000000206047824 */ /* 0x040fe200078e00ff */
[----:B------:R-:W-:Y:S01]  /*02c0*/  ISETP.GT.AND P0, PT, R7, -0x1, PT ;  /* 0xffffffff0700780c */ /* 0x000fe20003f04270 */
[----:B-1----:R-:W-:Y:S01]  /*02d0*/  VIADD R9, R21, 0xffffffc0 ;  /* 0xffffffc015097836 */ /* 0x002fe20000000000 */
[----:B------:R-:W-:Y:S01]  /*02e0*/  ISETP.GT.AND P1, PT, R6, -0x1, PT ;  /* 0xffffffff0600780c */ /* 0x000fe20003f24270 */
[----:B------:R-:W-:Y:S01]  /*02f0*/  VIADD R0, R4, 0x1 ;  /* 0x0000000104007836 */ /* 0x000fe20000000000 */
[----:B------:R-:W-:Y:S01]  /*0300*/  ISETP.GT.AND P5, PT, R6, RZ, P0 ;  /* 0x000000ff0600720c */ /* 0x000fe200007a4270 */
[----:B------:R-:W-:Y:S01]  /*0310*/  VIADD R4, R4, 0xffffffff ;  /* 0xffffffff04047836 */ /* 0x000fe20000000000 */
[----:B------:R-:W-:-:S02]  /*0320*/  LOP3.LUT R8, R7, R6, RZ, 0xfc, !PT ;  /* 0x0000000607087212 */ /* 0x000fc400078efcff */
[----:B------:R-:W-:Y:S01]  /*0330*/  ISETP.LT.AND P1, PT, R0, 0x41, P1 ;  /* 0x000000410000780c */ /* 0x000fe20000f21270 */
[----:B------:R-:W-:Y:S01]  /*0340*/  IMAD.IADD R15, R5, 0x1, R4 ;  /* 0x00000001050f7824 */ /* 0x000fe200078e0204 */
[----:B------:R-:W-:Y:S02]  /*0350*/  ISETP.LT.AND P5, PT, R17, 0x4410, P5 ;  /* 0x000044101100780c */ /* 0x000fe40002fa1270 */
[----:B------:R-:W-:-:S04]  /*0360*/  ISETP.GT.AND P2, PT, R7, RZ, P1 ;  /* 0x000000ff0700720c */ /* 0x000fc80000f44270 */
[----:B------:R-:W-:Y:S01]  /*0370*/  ISETP.LT.AND P2, PT, R17, 0x4410, P2 ;  /* 0x000044101100780c */ /* 0x000fe20001741270 */
[----:B------:R-:W-:Y:S01]  /*0380*/  IMAD.WIDE R20, R21, 0x4, R2 ;  /* 0x0000000415147825 */ /* 0x000fe200078e0202 */
[----:B--2---:R-:W-:-:S03]  /*0390*/  SEL R4, R14, 0xff800000, P3 ;  /* 0xff8000000e047807 */ /* 0x004fc60001800000 */
[----:B------:R-:W-:Y:S01]  /*03a0*/  IMAD.WIDE R14, R15, 0x4, R2 ;  /* 0x000000040f0e7825 */ /* 0x000fe200078e0202 */
[----:B---3--:R-:W-:Y:S02]  /*03b0*/  SEL R23, R23, RZ, P3 ;  /* 0x000000ff17177207 */ /* 0x008fe40001800000 */
[----:B------:R-:W-:Y:S02]  /*03c0*/  ISETP.GE.AND P3, PT, R17, 0x4410, PT ;  /* 0x000044101100780c */ /* 0x000fe40003f66270 */
[----:B------:R-:W2:Y:S01]  /*03d0*/  @P5 LDG.E.EL R11, desc[UR4][R14.64] ;  /* 0x000000040e0b5981 */ /* 0x000ea2000c2e1900 */
[----:B----4-:R-:W-:Y:S02]  /*03e0*/  SEL R13, R16, 0xff800000, P6 ;  /* 0xff800000100d7807 */ /* 0x010fe40003000000 */
[----:B-----5:R-:W-:Y:S01]  /*03f0*/  SEL R12, R19, RZ, P6 ;  /* 0x000000ff130c7207 */ /* 0x020fe20003000000 */
[----:B------:R-:W3:Y:S01]  /*0400*/  @P5 LDG.E.EL R18, desc[UR4][R14.64] ;  /* 0x000000040e125981 */ /* 0x000ee2000c2e1900 */
[----:B------:R-:W-:Y:S01]  /*0410*/  ISETP.GT.AND P6, PT, R8, -0x1, !P3 ;  /* 0xffffffff0800780c */ /* 0x000fe20005fc4270 */
[----:B------:R-:W-:-:S02]  /*0420*/  IMAD.MOV.U32 R16, RZ, RZ, RZ ;  /* 0x000000ffff107224 */ /* 0x000fc400078e00ff */
[----:B------:R-:W-:-:S05]  /*0430*/  IMAD.WIDE R8, R9, 0x4, R2 ;  /* 0x0000000409087825 */ /* 0x000fca00078e0202 */
[----:B------:R-:W4:Y:S04]  /*0440*/  @P2 LDG.E.EL R16, desc[UR4][R8.64] ;  /* 0x0000000408102981 */ /* 0x000f28000c2e1900 */
[----:B------:R-:W5:Y:S04]  /*0450*/  @P2 LDG.E.EL R24, desc[UR4][R8.64] ;  /* 0x0000000408182981 */ /* 0x000f68000c2e1900 */
[----:B------:R-:W5:Y:S04]  /*0460*/  @P6 LDG.E.EL R22, desc[UR4][R20.64] ;  /* 0x0000000414166981 */ /* 0x000f68000c2e1900 */
[----:B------:R1:W5:Y:S02]  /*0470*/  @P6 LDG.E.EL R25, desc[UR4][R20.64] ;  /* 0x0000000414196981 */ /* 0x000364000c2e1900 */
[----:B01----:R-:W-:-:S02]  /*0480*/  IMAD.SHL.U32 R21, R7, 0x2, RZ ;  /* 0x0000000207157824 */ /* 0x003fc400078e00ff */
[----:B------:R-:W-:Y:S02]  /*0490*/  IMAD R8, R10, 0x10a0, RZ ;  /* 0x000010a00a087824 */ /* 0x000fe400078e02ff */
[----:B------:R-:W-:Y:S01]  /*04a0*/  IMAD.IADD R5, R5, 0x1, R0 ;  /* 0x0000000105057824 */ /* 0x000fe200078e0200 */
[----:B--2---:R-:W-:Y:S02]  /*04b0*/  SEL R19, R11, 0xff800000, P5 ;  /* 0xff8000000b137807 */ /* 0x004fe40002800000 */
[----:B---3--:R-:W-:Y:S02]  /*04c0*/  SEL R18, R18, RZ, P5 ;  /* 0x000000ff12127207 */ /* 0x008fe40002800000 */
[----:B------:R-:W-:Y:S02]  /*04d0*/  FSETP.GT.AND P5, PT, R13, R4, PT ;  /* 0x000000040d00720b */ /* 0x000fe40003fa4000 */
[----:B----4-:R-:W-:Y:S02]  /*04e0*/  SEL R14, R16, 0xff800000, P2 ;  /* 0xff800000100e7807 */ /* 0x010fe40001000000 */
[----:B-----5:R-:W-:-:S02]  /*04f0*/  SEL R15, R24, RZ, P2 ;  /* 0x000000ff180f7207 */ /* 0x020fc40001000000 */
[----:B------:R-:W-:Y:S02]  /*0500*/  FSETP.NAN.AND P2, PT, R13, R13, PT ;  /* 0x0000000d0d00720b */ /* 0x000fe40003f48000 */
[----:B------:R-:W-:Y:S02]  /*0510*/  SEL R16, R22, 0xff800000, P6 ;  /* 0xff80000016107807 */ /* 0x000fe40003000000 */
[----:B------:R-:W-:Y:S02]  /*0520*/  SEL R11, R25, RZ, P6 ;  /* 0x000000ff190b7207 */ /* 0x000fe40003000000 */
[----:B------:R-:W-:Y:S02]  /*0530*/  FSETP.NAN.AND P6, PT, R14, R14, PT ;  /* 0x0000000e0e00720b */ /* 0x000fe40003fc8000 */
[----:B------:R-:W-:Y:S02]  /*0540*/  @!P5 FSEL R13, R13, R4, P2 ;  /* 0x000000040d0dd208 */ /* 0x000fe40001000000 */
[----:B------:R-:W-:-:S02]  /*0550*/  FSETP.NAN.AND P2, PT, R19, R19, PT ;  /* 0x000000131300720b */ /* 0x000fc40003f48000 */
[----:B------:R-:W-:Y:S02]  /*0560*/  SEL R4, RZ, 0x1, !P5 ;  /* 0x00000001ff047807 */ /* 0x000fe40006800000 */
[----:B------:R-:W-:-:S05]  /*0570*/  FSETP.GEU.AND P5, PT, R13, R14, PT ;  /* 0x0000000e0d00720b */ /* 0x000fca0003fae000 */
[----:B------:R-:W-:Y:S02]  /*0580*/  @!P6 FSEL R14, R14, R13, !P5 ;  /* 0x0000000d0e0ee208 */ /* 0x000fe40006800000 */
[----:B------:R-:W-:Y:S02]  /*0590*/  FSETP.NAN.AND P6, PT, R16, R16, PT ;  /* 0x000000101000720b */ /* 0x000fe40003fc8000 */
[----:B------:R-:W-:Y:S01]  /*05a0*/  SEL R20, R4, 0x2, P5 ;  /* 0x0000000204147807 */ /* 0x000fe20002800000 */
[----:B------:R-:W-:Y:S01]  /*05b0*/  IMAD.SHL.U32 R4, R7, 0x2, RZ ;  /* 0x0000000207047824 */ /* 0x000fe200078e00ff */
[----:B------:R-:W-:-:S03]  /*05c0*/  FSETP.GEU.AND P5, PT, R14, R19, PT ;  /* 0x000000130e00720b */ /* 0x000fc60003fae000 */
[----:B------:R-:W-:Y:S01]  /*05d0*/  VIADD R4, R4, 0x1 ;  /* 0x0000000104047836 */ /* 0x000fe20000000000 */
[----:B------:R-:W-:Y:S02]  /*05e0*/  @!P2 FSEL R19, R19, R14, !P5 ;  /* 0x0000000e1313a208 */ /* 0x000fe40006800000 */
[----:B------:R-:W-:Y:S02]  /*05f0*/  SEL R20, R20, 0x3, P5 ;  /* 0x0000000314147807 */ /* 0x000fe40002800000 */
[----:B------:R-:W-:Y:S02]  /*0600*/  FSETP.GEU.AND P2, PT, R19, R16, PT ;  /* 0x000000101300720b */ /* 0x000fe40003f4e000 */
[----:B------:R-:W-:Y:S01]  /*0610*/  ISETP.LT.AND P0, PT, R4, 0x41, P0 ;  /* 0x000000410400780c */ /* 0x000fe20000701270 */
[----:B------:R-:W-:Y:S01]  /*0620*/  IMAD.SHL.U32 R4, R6, 0x2, RZ ;  /* 0x0000000206047824 */ /* 0x000fe200078e00ff */
[----:B------:R-:W-:Y:S01]  /*0630*/  ISETP.GT.AND P5, PT, R7, 0x1f, PT ;  /* 0x0000001f0700780c */ /* 0x000fe20003fa4270 */
[----:B------:R-:W-:Y:S01]  /*0640*/  VIADD R14, R21, 0x2 ;  /* 0x00000002150e7836 */ /* 0x000fe20000000000 */
[----:B------:R-:W-:Y:S01]  /*0650*/  @!P6 FSEL R16, R16, R19, !P2 ;  /* 0x000000131010e208 */ /* 0x000fe20005000000 */
[----:B------:R-:W-:Y:S01]  /*0660*/  VIADD R24, R4, 0xffffffff ;  /* 0xffffffff04187836 */ /* 0x000fe20000000000 */
[----:B------:R-:W-:-:S02]  /*0670*/  ISETP.GE.AND P6, PT, R7, 0x20, PT ;  /* 0x000000200700780c */ /* 0x000fc40003fc6270 */
[----:B------:R-:W-:Y:S02]  /*0680*/  SEL R25, RZ, 0x41, !P5 ;  /* 0x00000041ff197807 */ /* 0x000fe40006800000 */
[----:B------:R-:W-:Y:S02]  /*0690*/  ISETP.GT.AND P5, PT, R6, RZ, PT ;  /* 0x000000ff0600720c */ /* 0x000fe40003fa4270 */
[----:B------:R-:W-:Y:S02]  /*06a0*/  SEL R14, R14, RZ, !P6 ;  /* 0x000000ff0e0e7207 */ /* 0x000fe40007000000 */
[----:B------:R-:W-:Y:S02]  /*06b0*/  ISETP.GT.AND P6, PT, R6, 0x1f, PT ;  /* 0x0000001f0600780c */ /* 0x000fe40003fc4270 */
[----:B------:R-:W-:Y:S02]  /*06c0*/  SEL R24, R24, RZ, P5 ;  /* 0x000000ff18187207 */ /* 0x000fe40002800000 */
[----:B------:R-:W-:Y:S01]  /*06d0*/  ISETP.GT.AND P5, PT, R7, -0x1, P1 ;  /* 0xffffffff0700780c */ /* 0x000fe20000fa4270 */
[----:B------:R-:W-:Y:S01]  /*06e0*/  VIADD R4, R4, 0x2 ;  /* 0x0000000204047836 */ /* 0x000fe20000000000 */
[----:B------:R-:W-:-:S02]  /*06f0*/  SEL R19, RZ, 0x41, !P6 ;  /* 0x00000041ff137807 */ /* 0x000fc40007000000 */
[----:B------:R-:W-:Y:S02]  /*0700*/  ISETP.GE.AND P6, PT, R6, 0x20, PT ;  /* 0x000000200600780c */ /* 0x000fe40003fc6270 */
[----:B------:R-:W-:Y:S01]  /*0710*/  ISETP.LT.AND P5, PT, R17, 0x4410, P5 ;  /* 0x000044101100780c */ /* 0x000fe20002fa1270 */
[----:B------:R-:W-:Y:S01]  /*0720*/  IMAD R7, R7, 0x82, R8 ;  /* 0x0000008207077824 */ /* 0x000fe200078e0208 */
[----:B------:R-:W-:Y:S02]  /*0730*/  SEL R0, R4, RZ, !P6 ;  /* 0x000000ff04007207 */ /* 0x000fe40007000000 */
[C---:B------:R-:W-:Y:S01]  /*0740*/  ISETP.GT.AND P6, PT, R6.reuse, RZ, P0 ;  /* 0x000000ff0600720c */ /* 0x040fe200007c4270 */
[----:B------:R-:W-:Y:S02]  /*0750*/  IMAD.MOV.U32 R13, RZ, RZ, RZ ;  /* 0x000000ffff0d7224 */ /* 0x000fe400078e00ff */
[----:B------:R-:W-:Y:S01]  /*0760*/  IMAD R26, R6, 0x2, R7 ;  /* 0x00000002061a7824 */ /* 0x000fe200078e0207 */
[----:B------:R-:W-:Y:S01]  /*0770*/  ISETP.LT.AND P6, PT, R17, 0x4410, P6 ;  /* 0x000044101100780c */ /* 0x000fe200037c1270 */
[----:B------:R-:W-:-:S04]  /*0780*/  IMAD.WIDE R4, R5, 0x4, R2 ;  /* 0x0000000405047825 */ /* 0x000fc800078e0202 */
[----:B------:R-:W-:Y:S01]  /*0790*/  IMAD.MOV.U32 R22, RZ, RZ, RZ ;  /* 0x000000ffff167224 */ /* 0x000fe200078e00ff */
[----:B------:R-:W2:Y:S01]  /*07a0*/  @P5 LDG.E.EL R13, desc[UR4][R4.64] ;  /* 0x00000004040d5981 */ /* 0x000ea2000c2e1900 */
[----:B------:R-:W-:Y:S01]  /*07b0*/  VIADD R7, R26, 0x40 ;  /* 0x000000401a077836 */ /* 0x000fe20000000000 */
[----:B------:R-:W-:Y:S02]  /*07c0*/  PLOP3.LUT P1, PT, P1, P0, PT, 0x80, 0x0 ;  /* 0x000000000000781c */ /* 0x000fe40000f21070 */
[----:B------:R-:W-:Y:S01]  /*07d0*/  ISETP.GT.AND P0, PT, R6, -0x1, P0 ;  /* 0xffffffff0600780c */ /* 0x000fe20000704270 */
[----:B------:R0:W3:Y:S01]  /*07e0*/  @P5 LDG.E.EL R22, desc[UR4][R4.64] ;  /* 0x0000000404165981 */ /* 0x0000e2000c2e1900 */
[----:B------:R-:W-:Y:S02]  /*07f0*/  IMAD.WIDE R6, R7, 0x4, R2 ;  /* 0x0000000407067825 */ /* 0x000fe400078e0202 */
[----:B------:R-:W-:-:S03]  /*0800*/  ISETP.LT.AND P0, PT, R17, 0x4410, P0 ;  /* 0x000044101100780c */ /* 0x000fc60000701270 */
[----:B------:R-:W4:Y:S01]  /*0810*/  @P6 LDG.E.EL R28, desc[UR4][R6.64] ;  /* 0x00000004061c6981 */ /* 0x000f22000c2e1900 */
[----:B------:R-:W-:Y:S01]  /*0820*/  VIADD R9, R26, 0x41 ;  /* 0x000000411a097836 */ /* 0x000fe20000000000 */
[----:B------:R-:W-:Y:S01]  /*0830*/  ISETP.LT.AND P1, PT, R17, 0x4410, P1 ;  /* 0x000044101100780c */ /* 0x000fe20000f21270 */
[----:B0-----:R-:W-:Y:S01]  /*0840*/  IMAD.MOV.U32 R4, RZ, RZ, RZ ;  /* 0x000000ffff047224 */ /* 0x001fe200078e00ff */
[----:B------:R0:W5:Y:S01]  /*0850*/  @P6 LDG.E.EL R27, desc[UR4][R6.64] ;  /* 0x00000004061b6981 */ /* 0x000162000c2e1900 */
[----:B------:R-:W-:-:S04]  /*0860*/  IMAD.WIDE R8, R9, 0x4, R2 ;  /* 0x0000000409087825 */ /* 0x000fc800078e0202 */
[----:B------:R-:W-:Y:S01]  /*0870*/  VIADD R5, R26, 0x42 ;  /* 0x000000421a057836 */ /* 0x000fe20000000000 */
[----:B------:R-:W5:Y:S03]  /*0880*/  @P0 LDG.E.EL R4, desc[UR4][R8.64] ;  /* 0x0000000408040981 */ /* 0x000f66000c2e1900 */
[----:B------:R-:W-:Y:S01]  /*0890*/  IMAD.WIDE R2, R5, 0x4, R2 ;  /* 0x0000000405027825 */ /* 0x000fe200078e0202 */
[----:B------:R-:W5:Y:S03]  /*08a0*/  @P0 LDG.E.EL R29, desc[UR4][R8.64] ;  /* 0x00000004081d0981 */ /* 0x000f66000c2e1900 */
[----:B------:R-:W-:Y:S02]  /*08b0*/  IMAD.MOV.U32 R5, RZ, RZ, RZ ;  /* 0x000000ffff057224 */ /* 0x000fe400078e00ff */
[----:B------:R-:W-:-:S04]  /*08c0*/  IMAD.MOV.U32 R26, RZ, RZ, RZ ;  /* 0x000000ffff1a7224 */ /* 0x000fc800078e00ff */
[----:B------:R-:W5:Y:S04]  /*08d0*/  @P1 LDG.E.EL R5, desc[UR4][R2.64] ;  /* 0x0000000402051981 */ /* 0x000f68000c2e1900 */
[----:B------:R1:W5:Y:S01]  /*08e0*/  @P1 LDG.E.EL R26, desc[UR4][R2.64] ;  /* 0x00000004021a1981 */ /* 0x000362000c2e1900 */
[----:B------:R-:W-:Y:S02]  /*08f0*/  IMAD.IADD R19, R19, 0x1, R0 ;  /* 0x0000000113137824 */ /* 0x000fe400078e0200 */
[----:B------:R-:W-:Y:S02]  /*0900*/  VIADD R0, R21, 0xffffffff ;  /* 0xffffffff15007836 */ /* 0x000fe40000000000 */
[----:B------:R-:W-:Y:S02]  /*0910*/  IMAD.IADD R14, R25, 0x1, R14 ;  /* 0x00000001190e7824 */ /* 0x000fe400078e020e */
[----:B0-----:R-:W-:Y:S01]  /*0920*/  IMAD.IADD R7, R19, 0x1, -R24 ;  /* 0x0000000113077824 */ /* 0x001fe200078e0a18 */
[----:B------:R-:W-:Y:S01]  /*0930*/  SEL R0, R0, RZ, P4 ;  /* 0x000000ff00007207 */ /* 0x000fe20002000000 */
[----:B------:R-:W-:Y:S01]  /*0940*/  IMAD.IADD R19, R24, 0x1, -R19 ;  /* 0x0000000118137824 */ /* 0x000fe200078e0a13 */
[----:B------:R-:W-:Y:S01]  /*0950*/  SEL R20, R20, 0x4, P2 ;  /* 0x0000000414147807 */ /* 0x000fe20001000000 */
[----:B------:R-:W-:-:S02]  /*0960*/  IMAD R7, R14, R7, RZ ;  /* 0x000000070e077224 */ /* 0x000fc400078e02ff */
[----:B------:R-:W-:Y:S01]  /*0970*/  FADD R12, R23, R12 ;  /* 0x0000000c170c7221 */ /* 0x000fe20000000000 */
[----:B-1----:R-:W0:Y:S01]  /*0980*/  LDC.64 R2, c[0x0][0x218] ;  /* 0x00008600ff027b82 */ /* 0x002e220000000a00 */
[----:B------:R-:W-:Y:S02]  /*0990*/  IMAD R0, R0, R19, R7 ;  /* 0x0000001300007224 */ /* 0x000fe400078e0207 */
[----:B------:R-:W-:-:S03]  /*09a0*/  FADD R15, R12, R15 ;  /* 0x0000000f0c0f7221 */ /* 0x000fc60000000000 */
[----:B------:R-:W-:Y:S01]  /*09b0*/  I2FP.F32.S32 R6, R0 ;  /* 0x0000000000067245 */ /* 0x000fe20000201400 */
[----:B------:R-:W-:Y:S01]  /*09c0*/  FADD R18, R15, R18 ;  /* 0x000000120f127221 */ /* 0x000fe20000000000 */
[----:B------:R-:W-:-:S03]  /*09d0*/  IMAD R17, R10, -0x441, R17 ;  /* 0xfffffbbf0a117824 */ /* 0x000fc600078e0211 */
[----:B------:R-:W-:Y:S01]  /*09e0*/  FADD R11, R18, R11 ;  /* 0x0000000b120b7221 */ /* 0x000fe20000000000 */
[----:B------:R-:W-:-:S04]  /*09f0*/  IMAD R17, R10, 0x460, R17 ;  /* 0x000004600a117824 */ /* 0x000fc800078e0211 */
[----:B------:R-:W-:Y:S02]  /*0a00*/  IMAD R10, R10, 0x20, R17 ;  /* 0x000000200a0a7824 */ /* 0x000fe400078e0211 */
[----:B0-----:R-:W-:Y:S01]  /*0a10*/  IMAD.WIDE R2, R17, 0x4, R2 ;  /* 0x0000000411027825 */ /* 0x001fe200078e0202 */
[----:B--2---:R-:W-:Y:S02]  /*0a20*/  SEL R13, R13, 0xff800000, P5 ;  /* 0xff8000000d0d7807 */ /* 0x004fe40002800000 */
[----:B---3--:R-:W-:Y:S02]  /*0a30*/  SEL R22, R22, RZ, P5 ;  /* 0x000000ff16167207 */ /* 0x008fe40002800000 */
[-C--:B------:R-:W-:Y:S02]  /*0a40*/  FSETP.NAN.AND P5, PT, R13, R13.reuse, PT ;  /* 0x0000000d0d00720b */ /* 0x080fe40003fa8000 */
[----:B----4-:R-:W-:Y:S02]  /*0a50*/  SEL R28, R28, 0xff800000, P6 ;  /* 0xff8000001c1c7807 */ /* 0x010fe40003000000 */
[----:B------:R-:W-:-:S02]  /*0a60*/  FSETP.GEU.AND P2, PT, R16, R13, PT ;  /* 0x0000000d1000720b */ /* 0x000fc40003f4e000 */
[----:B------:R-:W-:-:S07]  /*0a70*/  FSETP.NAN.AND P4, PT, R28, R28, PT ;  /* 0x0000001c1c00720b */ /* 0x000fce0003f88000 */
[----:B------:R-:W-:-:S04]  /*0a80*/  @!P5 FSEL R13, R13, R16, !P2 ;  /* 0x000000100d0dd208 */ /* 0x000fc80005000000 */
[----:B------:R-:W-:Y:S02]  /*0a90*/  FSETP.GEU.AND P5, PT, R13, R28, PT ;  /* 0x0000001c0d00720b */ /* 0x000fe40003fae000 */
[----:B-----5:R-:W-:Y:S02]  /*0aa0*/  SEL R7, R4, 0xff800000, P0 ;  /* 0xff80000004077807 */ /* 0x020fe40000000000 */
[----:B------:R-:W-:Y:S02]  /*0ab0*/  @!P4 FSEL R28, R28, R13, !P5 ;  /* 0x0000000d1c1cc208 */ /* 0x000fe40006800000 */
[----:B------:R-:W-:Y:S02]  /*0ac0*/  FSETP.GT.AND P4, PT, |R6|, 8.50705917302346158658e+37, PT ;  /* 0x7e8000000600780b */ /* 0x000fe40003f84200 */
[----:B------:R-:W-:Y:S02]  /*0ad0*/  SEL R27, R27, RZ, P6 ;  /* 0x000000ff1b1b7207 */ /* 0x000fe40003000000 */
[----:B------:R-:W-:-:S02]  /*0ae0*/  FSETP.NAN.AND P6, PT, R7, R7, PT ;  /* 0x000000070700720b */ /* 0x000fc40003fc8000 */
[----:B------:R-:W-:Y:S02]  /*0af0*/  SEL R29, R29, RZ, P0 ;  /* 0x000000ff1d1d7207 */ /* 0x000fe40000000000 */
[----:B------:R-:W-:Y:S02]  /*0b00*/  FSETP.GEU.AND P0, PT, |R6|, 1.175494350822287508e-38, PT ;  /* 0x008000000600780b */ /* 0x000fe40003f0e200 */
[----:B------:R-:W-:Y:S02]  /*0b10*/  SEL R0, R5, 0xff800000, P1 ;  /* 0xff80000005007807 */ /* 0x000fe40000800000 */
[----:B------:R-:W-:Y:S02]  /*0b20*/  SEL R20, R20, 0x5, P2 ;  /* 0x0000000514147807 */ /* 0x000fe40001000000 */
[----:B------:R-:W-:Y:S01]  /*0b30*/  SEL R26, R26, RZ, P1 ;  /* 0x000000ff1a1a7207 */ /* 0x000fe20000800000 */
[----:B------:R-:W-:Y:S01]  /*0b40*/  FADD R22, R11, R22 ;  /* 0x000000160b167221 */ /* 0x000fe20000000000 */
[----:B------:R-:W-:Y:S01]  /*0b50*/  FSETP.NAN.AND P2, PT, R0, R0, PT ;  /* 0x000000000000720b */ /* 0x000fe20003f48000 */
[----:B------:R-:W0:Y:S01]  /*0b60*/  LDC.64 R4, c[0x0][0x228] ;  /* 0x00008a00ff047b82 */ /* 0x000e220000000a00 */
[----:B------:R-:W-:Y:S01]  /*0b70*/  FSETP.GEU.AND P1, PT, R28, R7, PT ;  /* 0x000000071c00720b */ /* 0x000fe20003f2e000 */
[----:B------:R-:W-:Y:S01]  /*0b80*/  @P4 FMUL R6, R6, 0.25 ;  /* 0x3e80000006064820 */ /* 0x000fe20000400000 */
[----:B------:R-:W-:-:S02]  /*0b90*/  FADD R22, R22, R27 ;  /* 0x0000001b16167221 */ /* 0x000fc40000000000 */
[----:B------:R-:W-:Y:S01]  /*0ba0*/  @!P6 FSEL R7, R7, R28, !P1 ;  /* 0x0000001c0707e208 */ /* 0x000fe20004800000 */
[----:B------:R-:W-:Y:S01]  /*0bb0*/  @!P0 FMUL R6, R6, 16777216 ;  /* 0x4b80000006068820 */ /* 0x000fe20000400000 */
[----:B------:R-:W-:Y:S01]  /*0bc0*/  FADD R29, R22, R29 ;  /* 0x0000001d161d7221 */ /* 0x000fe20000000000 */
[----:B------:R-:W-:Y:S02]  /*0bd0*/  SEL R20, R20, 0x6, P5 ;  /* 0x0000000614147807 */ /* 0x000fe40002800000 */
[----:B------:R-:W-:Y:S01]  /*0be0*/  FSETP.GEU.AND P6, PT, R7, R0, PT ;  /* 0x000000000700720b */ /* 0x000fe20003fce000 */
[----:B------:R-:W1:Y:S01]  /*0bf0*/  MUFU.RCP R11, R6 ;  /* 0x00000006000b7308 */ /* 0x000e620000001000 */
[----:B------:R-:W-:Y:S01]  /*0c00*/  FADD R26, R29, R26 ;  /* 0x0000001a1d1a7221 */ /* 0x000fe20000000000 */
[----:B------:R-:W-:Y:S02]  /*0c10*/  SEL R20, R20, 0x7, P1 ;  /* 0x0000000714147807 */ /* 0x000fe40000800000 */
[----:B------:R-:W-:-:S02]  /*0c20*/  @!P2 SEL R0, R0, R7, !P6 ;  /* 0x000000070000a207 */ /* 0x000fc40007000000 */
[----:B------:R-:W-:Y:S01]  /*0c30*/  IADD3 R8, P2, R10, UR6, RZ ;  /* 0x000000060a087c10 */ /* 0x000fe2000ff5e0ff */
[----:B------:R-:W-:Y:S01]  /*0c40*/  @P4 FMUL R26, R26, 0.25 ;  /* 0x3e8000001a1a4820 */ /* 0x000fe20000400000 */
[----:B------:R-:W-:Y:S02]  /*0c50*/  SEL R7, R20, 0x8, P6 ;  /* 0x0000000814077807 */ /* 0x000fe40003000000 */
[----:B------:R-:W-:Y:S01]  /*0c60*/  LEA.HI.X.SX32 R9, R10, UR7, 0x1, P2 ;  /* 0x000000070a097c11 */ /* 0x000fe200090f0eff */
[----:B------:R-:W-:Y:S01]  /*0c70*/  @!P0 FMUL R26, R26, 16777216 ;  /* 0x4b8000001a1a8820 */ /* 0x000fe20000400000 */
[----:B------:R2:W-:Y:S01]  /*0c80*/  @!P3 STG.E desc[UR4][R2.64], R0 ;  /* 0x000000000200b986 */ /* 0x0005e2000c101904 */
[----:B0-----:R-:W-:-:S03]  /*0c90*/  IMAD.WIDE R4, R17, 0x4, R4 ;  /* 0x0000000411047825 */ /* 0x001fc600078e0204 */
[----:B------:R2:W-:Y:S01]  /*0ca0*/  @!P3 STG.E.U8 desc[UR4][R8.64], R7 ;  /* 0x000000070800b986 */ /* 0x0005e2000c101104 */
[----:B-1----:R-:W-:Y:S01]  /*0cb0*/  FMUL R11, R11, R26 ;  /* 0x0000001a0b0b7220 */ /* 0x002fe20000400000 */
[----:B------:R-:W-:Y:S06]  /*0cc0*/  @P3 EXIT ;  /* 0x000000000000394d */ /* 0x000fec0003800000 */
[----:B------:R-:W-:Y:S01]  /*0cd0*/  STG.E desc[UR4][R4.64], R11 ;  /* 0x0000000b04007986 */ /* 0x000fe2000c101904 */
[----:B------:R-:W-:Y:S05]  /*0ce0*/  EXIT ;  /* 0x000000000000794d */ /* 0x000fea0003800000 */
.L_x_0:
[----:B------:R-:W-:-:S00]  /*0cf0*/  BRA `(.L_x_0) ;  /* 0xfffffffc00fc7947 */ /* 0x000fc0000383ffff */
[----:B------:R-:W-:-:S00]  /*0d00*/  NOP ;  /* 0x0000000000007918 */ /* 0x000fc00000000000 */
[----:B------:R-:W-:-:S00]  /*0d10*/  NOP ;  /* 0x0000000000007918 */ /* 0x000fc00000000000 */
[----:B------:R-:W-:-:S00]  /*0d20*/  NOP ;  /* 0x0000000000007918 */ /* 0x000fc00000000000 */
[----:B------:R-:W-:-:S00]  /*0d30*/  NOP ;  /* 0x0000000000007918 */ /* 0x000fc00000000000 */
[----:B------:R-:W-:-:S00]  /*0d40*/  NOP ;  /* 0x0000000000007918 */ /* 0x000fc00000000000 */
[----:B------:R-:W-:-:S00]  /*0d50*/  NOP ;  /* 0x0000000000007918 */ /* 0x000fc00000000000 */
[----:B------:R-:W-:-:S00]  /*0d60*/  NOP ;  /* 0x0000000000007918 */ /* 0x000fc00000000000 */
[----:B------:R-:W-:-:S00]  /*0d70*/  NOP ;  /* 0x0000000000007918 */ /* 0x000fc00000000000 */
.L_x_1:


//--------------------- .nv.constant0.triton_poi_fused_avg_pool2d_max_pool2d_with_indices_11 --------------------------
	.section	.nv.constant0.triton_poi_fused_avg_pool2d_max_pool2d_with_indices_11,"a",@progbits
	.sectionflags	@""
	.align	4
.nv.constant0.triton_poi_fused_avg_pool2d_max_pool2d_with_indices_11:
	.zero		564
